	.headerflags	@"EF_CUDA_TEXMODE_UNIFIED EF_CUDA_64BIT_ADDRESS EF_CUDA_SM86 EF_CUDA_VIRTUAL_SM(EF_CUDA_SM86)"
	.elftype	@"ET_EXEC"


//--------------------- .nv.info                  --------------------------
	.section	.nv.info,"",@"SHT_CUDA_INFO"
	.align	4


	//----- nvinfo : EIATTR_REGCOUNT
	.align		4
        /*0000*/ 	.byte	0x04, 0x2f
        /*0002*/ 	.short	(.L_3 - .L_2)
	.align		4
.L_2:
        /*0004*/ 	.word	index@(l2norm_fwd_kernel)
        /*0008*/ 	.word	0x0000003b


	//----- nvinfo : EIATTR_MAX_STACK_SIZE
	.align		4
.L_3:
        /*000c*/ 	.byte	0x04, 0x23
        /*000e*/ 	.short	(.L_5 - .L_4)
	.align		4
.L_4:
        /*0010*/ 	.word	index@(l2norm_fwd_kernel)
        /*0014*/ 	.word	0x00000000


	//----- nvinfo : EIATTR_MIN_STACK_SIZE
	.align		4
.L_5:
        /*0018*/ 	.byte	0x04, 0x12
        /*001a*/ 	.short	(.L_7 - .L_6)
	.align		4
.L_6:
        /*001c*/ 	.word	index@(l2norm_fwd_kernel)
        /*0020*/ 	.word	0x00000000


	//----- nvinfo : EIATTR_FRAME_SIZE
	.align		4
.L_7:
        /*0024*/ 	.byte	0x04, 0x11
        /*0026*/ 	.short	(.L_9 - .L_8)
	.align		4
.L_8:
        /*0028*/ 	.word	index@(l2norm_fwd_kernel)
        /*002c*/ 	.word	0x00000000
.L_9:


//--------------------- .nv.info.l2norm_fwd_kernel --------------------------
	.section	.nv.info.l2norm_fwd_kernel,"",@"SHT_CUDA_INFO"
	.align	4


	//----- nvinfo : EIATTR_CUDA_API_VERSION
	.align		4
        /*0000*/ 	.byte	0x04, 0x37
        /*0002*/ 	.short	(.L_11 - .L_10)
.L_10:
        /*0004*/ 	.word	0x0000007b


	//----- nvinfo : EIATTR_SW2861232_WAR
	.align		4
.L_11:
        /*0008*/ 	.byte	0x01, 0x35
	.zero		2


	//----- nvinfo : EIATTR_PARAM_CBANK
	.align		4
        /*000c*/ 	.byte	0x04, 0x0a
        /*000e*/ 	.short	(.L_13 - .L_12)
	.align		4
.L_12:
        /*0010*/ 	.word	index@(.nv.constant0.l2norm_fwd_kernel)
        /*0014*/ 	.short	0x0160
        /*0016*/ 	.short	0x001c


	//----- nvinfo : EIATTR_CBANK_PARAM_SIZE
	.align		4
.L_13:
        /*0018*/ 	.byte	0x03, 0x19
        /*001a*/ 	.short	0x001c


	//----- nvinfo : EIATTR_KPARAM_INFO
	.align		4
        /*001c*/ 	.byte	0x04, 0x17
        /*001e*/ 	.short	(.L_15 - .L_14)
.L_14:
        /*0020*/ 	.word	0x00000000
        /*0024*/ 	.short	0x0003
        /*0026*/ 	.short	0x0018
        /*0028*/ 	.byte	0x00, 0xf0, 0x11, 0x00


	//----- nvinfo : EIATTR_KPARAM_INFO
	.align		4
.L_15:
        /*002c*/ 	.byte	0x04, 0x17
        /*002e*/ 	.short	(.L_17 - .L_16)
.L_16:
        /*0030*/ 	.word	0x00000000
        /*0034*/ 	.short	0x0002
        /*0036*/ 	.short	0x0010
        /*0038*/ 	.byte	0x00, 0xf0, 0x21, 0x00


	//----- nvinfo : EIATTR_KPARAM_INFO
	.align		4
.L_17:
        /*003c*/ 	.byte	0x04, 0x17
        /*003e*/ 	.short	(.L_19 - .L_18)
.L_18:
        /*0040*/ 	.word	0x00000000
        /*0044*/ 	.short	0x0001
        /*0046*/ 	.short	0x0008
        /*0048*/ 	.byte	0x00, 0xf0, 0x21, 0x00


	//----- nvinfo : EIATTR_KPARAM_INFO
	.align		4
.L_19:
        /*004c*/ 	.byte	0x04, 0x17
        /*004e*/ 	.short	(.L_21 - .L_20)
.L_20:
        /*0050*/ 	.word	0x00000000
        /*0054*/ 	.short	0x0000
        /*0056*/ 	.short	0x0000
        /*0058*/ 	.byte	0x00, 0xf0, 0x21, 0x00


	//----- nvinfo : EIATTR_MAXREG_COUNT
	.align		4
.L_21:
        /*005c*/ 	.byte	0x03, 0x1b
        /*005e*/ 	.short	0x00ff


	//----- nvinfo : EIATTR_COOP_GROUP_MASK_REGIDS
	.align		4
        /*0060*/ 	.byte	0x04, 0x29
        /*0062*/ 	.short	(.L_23 - .L_22)


	//   ....[0]....
.L_22:
        /*0064*/ 	.word	0xffffffff


	//   ....[1]....
        /*0068*/ 	.word	0xffffffff


	//   ....[2]....
        /*006c*/ 	.word	0xffffffff


	//   ....[3]....
        /*0070*/ 	.word	0xffffffff


	//   ....[4]....
        /*0074*/ 	.word	0xffffffff


	//   ....[5]....
        /*0078*/ 	.word	0xffffffff


	//   ....[6]....
        /*007c*/ 	.word	0xffffffff


	//   ....[7]....
        /*0080*/ 	.word	0xffffffff


	//   ....[8]....
        /*0084*/ 	.word	0xffffffff


	//   ....[9]....
        /*0088*/ 	.word	0xffffffff


	//   ....[10]....
        /*008c*/ 	.word	0xffffffff


	//   ....[11]....
        /*0090*/ 	.word	0xffffffff


	//   ....[12]....
        /*0094*/ 	.word	0xffffffff


	//   ....[13]....
        /*0098*/ 	.word	0xffffffff


	//   ....[14]....
        /*009c*/ 	.word	0xffffffff


	//   ....[15]....
        /*00a0*/ 	.word	0xffffffff


	//----- nvinfo : EIATTR_COOP_GROUP_INSTR_OFFSETS
	.align		4
.L_23:
        /*00a4*/ 	.byte	0x04, 0x28
        /*00a6*/ 	.short	(.L_25 - .L_24)


	//   ....[0]....
.L_24:
        /*00a8*/ 	.word	0x00000660


	//   ....[1]....
        /*00ac*/ 	.word	0x00000740


	//   ....[2]....
        /*00b0*/ 	.word	0x000007b0


	//   ....[3]....
        /*00b4*/ 	.word	0x000007f0


	//   ....[4]....
        /*00b8*/ 	.word	0x00000800


	//   ....[5]....
        /*00bc*/ 	.word	0x00000820


	//   ....[6]....
        /*00c0*/ 	.word	0x00000840


	//   ....[7]....
        /*00c4*/ 	.word	0x00000870


	//   ....[8]....
        /*00c8*/ 	.word	0x00000880


	//   ....[9]....
        /*00cc*/ 	.word	0x000008a0


	//   ....[10]....
        /*00d0*/ 	.word	0x000008c0


	//   ....[11]....
        /*00d4*/ 	.word	0x000008f0


	//   ....[12]....
        /*00d8*/ 	.word	0x00000900


	//   ....[13]....
        /*00dc*/ 	.word	0x00000920


	//   ....[14]....
        /*00e0*/ 	.word	0x00000940


	//   ....[15]....
        /*00e4*/ 	.word	0x00000980


	//----- nvinfo : EIATTR_EXIT_INSTR_OFFSETS
	.align		4
.L_25:
        /*00e8*/ 	.byte	0x04, 0x1c
        /*00ea*/ 	.short	(.L_27 - .L_26)


	//   ....[0]....
.L_26:
        /*00ec*/ 	.word	0x000010c0


	//   ....[1]....
        /*00f0*/ 	.word	0x00001120


	//----- nvinfo : EIATTR_MAX_THREADS
	.align		4
.L_27:
        /*00f4*/ 	.byte	0x04, 0x05
        /*00f6*/ 	.short	(.L_29 - .L_28)
.L_28:
        /*00f8*/ 	.word	0x00000020
        /*00fc*/ 	.word	0x00000001
        /*0100*/ 	.word	0x00000001
.L_29:


//--------------------- .nv.rel.action            --------------------------
	.section	.nv.rel.action,"",@"SHT_CUDA_RELOCINFO"
	.align	8
	.sectionentsize	8
        /*0000*/ 	.byte	0x73, 0x00, 0x00, 0x00, 0x00, 0x00, 0x00, 0x00, 0x00, 0x00, 0x00, 0x11, 0x25, 0x00, 0x05, 0x36


//--------------------- .nv.constant0.l2norm_fwd_kernel --------------------------
	.section	.nv.constant0.l2norm_fwd_kernel,"a",@progbits
	.align	4
.nv.constant0.l2norm_fwd_kernel:
	.zero		380


//--------------------- .text.l2norm_fwd_kernel   --------------------------
	.section	.text.l2norm_fwd_kernel,"ax",@progbits
	.sectionflags	@"SHF_BARRIERS=1"
	.sectioninfo	@"SHI_REGISTERS=59"
	.align	128
        .global         l2norm_fwd_kernel
        .type           l2norm_fwd_kernel,@function
        .size           l2norm_fwd_kernel,(.L_x_1 - l2norm_fwd_kernel)
        .other          l2norm_fwd_kernel,@"STO_CUDA_ENTRY STV_DEFAULT"
l2norm_fwd_kernel:
.text.l2norm_fwd_kernel:
[----:B------:R-:W-:-:S02]  /*0000*/  MOV R1, c[0x0][0x28] ;  /* 0x00000a0000017a02 */ /* 0x000fc40000000f00 */
[----:B------:R-:W0:Y:S01]  /*0010*/  S2R R2, SR_TID.X ;  /* 0x0000000000027919 */ /* 0x000e220000002100 */
[----:B------:R-:W-:Y:S01]  /*0020*/  CS2R R28, SRZ ;  /* 0x00000000001c7805 */ /* 0x000fe2000001ff00 */
[----:B------:R-:W-:Y:S01]  /*0030*/  CS2R R30, SRZ ;  /* 0x00000000001e7805 */ /* 0x000fe2000001ff00 */
[----:B------:R-:W-:Y:S01]  /*0040*/  ULDC.64 UR4, c[0x0][0x118] ;  /* 0x0000460000047ab9 */ /* 0x000fe20000000a00 */
[----:B------:R-:W1:Y:S01]  /*0050*/  S2R R23, SR_CTAID.X ;  /* 0x0000000000177919 */ /* 0x000e620000002500 */
[----:B------:R-:W-:Y:S01]  /*0060*/  CS2R R12, SRZ ;  /* 0x00000000000c7805 */ /* 0x000fe2000001ff00 */
[----:B------:R-:W-:Y:S01]  /*0070*/  CS2R R14, SRZ ;  /* 0x00000000000e7805 */ /* 0x000fe2000001ff00 */
[----:B0-----:R-:W-:Y:S02]  /*0080*/  SHF.R.U32.HI R16, RZ, 0x4, R2 ;  /* 0x00000004ff107819 */ /* 0x001fe40000011602 */
[----:B------:R-:W-:Y:S02]  /*0090*/  SHF.L.U32 R0, R2, 0x3, RZ ;  /* 0x0000000302007819 */ /* 0x000fe400000006ff */
[----:B-1----:R-:W-:-:S02]  /*00a0*/  SHF.L.U32 R23, R23, 0x3, RZ ;  /* 0x0000000317177819 */ /* 0x002fc400000006ff */
[----:B------:R-:W-:Y:S02]  /*00b0*/  SGXT.U32 R16, R16, 0x1 ;  /* 0x000000011010781a */ /* 0x000fe40000000000 */
[----:B------:R-:W-:Y:S02]  /*00c0*/  LOP3.LUT R8, R0, 0x78, RZ, 0xc0, !PT ;  /* 0x0000007800087812 */ /* 0x000fe400078ec0ff */
[----:B------:R-:W-:Y:S02]  /*00d0*/  LOP3.LUT R21, R23, R16, RZ, 0xfc, !PT ;  /* 0x0000001017157212 */ /* 0x000fe400078efcff */
[----:B------:R-:W-:Y:S01]  /*00e0*/  SHF.R.S32.HI R0, RZ, 0x1f, R23 ;  /* 0x0000001fff007819 */ /* 0x000fe20000011417 */
[----:B------:R-:W-:Y:S01]  /*00f0*/  IMAD.WIDE.U32 R8, R8, 0x2, RZ ;  /* 0x0000000208087825 */ /* 0x000fe200078e00ff */
[C---:B------:R-:W-:Y:S02]  /*0100*/  ISETP.GE.U32.AND P3, PT, R21.reuse, 0x10, PT ;  /* 0x000000101500780c */ /* 0x040fe40003f66070 */
[----:B------:R-:W-:-:S02]  /*0110*/  SHF.L.U32 R5, R21, 0x8, RZ ;  /* 0x0000000815057819 */ /* 0x000fc400000006ff */
[----:B------:R-:W-:Y:S02]  /*0120*/  LOP3.LUT R3, R23, 0x2, R16, 0xfe, !PT ;  /* 0x0000000217037812 */ /* 0x000fe400078efe10 */
[----:B------:R-:W-:Y:S02]  /*0130*/  SHF.L.U64.HI R21, R21, 0x8, R0 ;  /* 0x0000000815157819 */ /* 0x000fe40000010200 */
[----:B------:R-:W-:Y:S02]  /*0140*/  LOP3.LUT R22, R5, R8, RZ, 0xfc, !PT ;  /* 0x0000000805167212 */ /* 0x000fe400078efcff */
[----:B------:R-:W-:Y:S02]  /*0150*/  ISETP.GE.U32.AND.EX P3, PT, R0, RZ, PT, P3 ;  /* 0x000000ff0000720c */ /* 0x000fe40003f66130 */
[----:B------:R-:W-:Y:S02]  /*0160*/  SHF.L.U32 R17, R3, 0x8, RZ ;  /* 0x0000000803117819 */ /* 0x000fe400000006ff */
[----:B------:R-:W-:-:S02]  /*0170*/  LOP3.LUT R21, R21, R9, RZ, 0xfc, !PT ;  /* 0x0000000915157212 */ /* 0x000fc400078efcff */
[----:B------:R-:W-:Y:S02]  /*0180*/  IADD3 R6, P0, R22, c[0x0][0x160], RZ ;  /* 0x0000580016067a10 */ /* 0x000fe40007f1e0ff */
[C---:B------:R-:W-:Y:S02]  /*0190*/  ISETP.GE.U32.AND P2, PT, R3.reuse, 0x10, PT ;  /* 0x000000100300780c */ /* 0x040fe40003f46070 */
[----:B------:R-:W-:Y:S02]  /*01a0*/  SHF.L.U64.HI R3, R3, 0x8, R0 ;  /* 0x0000000803037819 */ /* 0x000fe40000010200 */
[----:B------:R-:W-:Y:S02]  /*01b0*/  LOP3.LUT R17, R17, R8, RZ, 0xfc, !PT ;  /* 0x0000000811117212 */ /* 0x000fe400078efcff */
[----:B------:R-:W-:Y:S02]  /*01c0*/  IADD3.X R7, R21, c[0x0][0x164], RZ, P0, !PT ;  /* 0x0000590015077a10 */ /* 0x000fe400007fe4ff */
[----:B------:R-:W-:-:S02]  /*01d0*/  ISETP.GE.U32.AND.EX P2, PT, R0, RZ, PT, P2 ;  /* 0x000000ff0000720c */ /* 0x000fc40003f46120 */
[----:B------:R-:W-:Y:S01]  /*01e0*/  LOP3.LUT R3, R3, R9, RZ, 0xfc, !PT ;  /* 0x0000000903037212 */ /* 0x000fe200078efcff */
[----:B------:R0:W2:Y:S01]  /*01f0*/  @!P3 LDG.E.128 R28, [R6.64] ;  /* 0x00000004061cb981 */ /* 0x0000a2000c1e1d00 */
[----:B------:R-:W-:Y:S02]  /*0200*/  IADD3 R10, P1, R17, c[0x0][0x160], RZ ;  /* 0x00005800110a7a10 */ /* 0x000fe40007f3e0ff */
[----:B------:R-:W-:Y:S02]  /*0210*/  LOP3.LUT R25, R23, 0x4, R16, 0xfe, !PT ;  /* 0x0000000417197812 */ /* 0x000fe400078efe10 */
[----:B------:R-:W-:Y:S02]  /*0220*/  IADD3.X R11, R3, c[0x0][0x164], RZ, P1, !PT ;  /* 0x00005900030b7a10 */ /* 0x000fe40000ffe4ff */
[C---:B------:R-:W-:Y:S02]  /*0230*/  SHF.L.U32 R19, R25.reuse, 0x8, RZ ;  /* 0x0000000819137819 */ /* 0x040fe400000006ff */
[C---:B------:R-:W-:Y:S01]  /*0240*/  ISETP.GE.U32.AND P1, PT, R25.reuse, 0x10, PT ;  /* 0x000000101900780c */ /* 0x040fe20003f26070 */
[----:B------:R1:W3:Y:S01]  /*0250*/  @!P2 LDG.E.128 R12, [R10.64] ;  /* 0x000000040a0ca981 */ /* 0x0002e2000c1e1d00 */
[----:B------:R-:W-:-:S02]  /*0260*/  SHF.L.U64.HI R25, R25, 0x8, R0 ;  /* 0x0000000819197819 */ /* 0x000fc40000010200 */
[----:B------:R-:W-:Y:S02]  /*0270*/  LOP3.LUT R20, R19, R8, RZ, 0xfc, !PT ;  /* 0x0000000813147212 */ /* 0x000fe400078efcff */
[----:B------:R-:W-:Y:S02]  /*0280*/  ISETP.GE.U32.AND.EX P1, PT, R0, RZ, PT, P1 ;  /* 0x000000ff0000720c */ /* 0x000fe40003f26110 */
[----:B------:R-:W-:Y:S02]  /*0290*/  LOP3.LUT R27, R23, 0x6, R16, 0xfe, !PT ;  /* 0x00000006171b7812 */ /* 0x000fe400078efe10 */
[----:B------:R-:W-:Y:S02]  /*02a0*/  LOP3.LUT R16, R25, R9, RZ, 0xfc, !PT ;  /* 0x0000000919107212 */ /* 0x000fe400078efcff */
[----:B------:R-:W-:Y:S02]  /*02b0*/  IADD3 R32, P4, R20, c[0x0][0x160], RZ ;  /* 0x0000580014207a10 */ /* 0x000fe40007f9e0ff */
[----:B------:R-:W-:-:S02]  /*02c0*/  ISETP.GE.U32.AND P0, PT, R27, 0x10, PT ;  /* 0x000000101b00780c */ /* 0x000fc40003f06070 */
[C---:B------:R-:W-:Y:S01]  /*02d0*/  SHF.L.U32 R19, R27.reuse, 0x8, RZ ;  /* 0x000000081b137819 */ /* 0x040fe200000006ff */
[----:B------:R-:W-:Y:S01]  /*02e0*/  CS2R R4, SRZ ;  /* 0x0000000000047805 */ /* 0x000fe2000001ff00 */
[----:B0-----:R-:W-:Y:S01]  /*02f0*/  CS2R R6, SRZ ;  /* 0x0000000000067805 */ /* 0x001fe2000001ff00 */
[----:B------:R-:W-:Y:S02]  /*0300*/  IADD3.X R33, R16, c[0x0][0x164], RZ, P4, !PT ;  /* 0x0000590010217a10 */ /* 0x000fe400027fe4ff */
[----:B-1----:R-:W-:Y:S02]  /*0310*/  SHF.L.U64.HI R11, R27, 0x8, R0 ;  /* 0x000000081b0b7819 */ /* 0x002fe40000010200 */
[----:B------:R-:W-:Y:S01]  /*0320*/  LOP3.LUT R19, R19, R8, RZ, 0xfc, !PT ;  /* 0x0000000813137212 */ /* 0x000fe200078efcff */
[----:B------:R3:W4:Y:S01]  /*0330*/  @!P1 LDG.E.128 R4, [R32.64] ;  /* 0x0000000420049981 */ /* 0x000722000c1e1d00 */
[----:B------:R-:W-:Y:S02]  /*0340*/  ISETP.GE.U32.AND.EX P0, PT, R0, RZ, PT, P0 ;  /* 0x000000ff0000720c */ /* 0x000fe40003f06100 */
[----:B------:R-:W-:-:S02]  /*0350*/  LOP3.LUT R18, R11, R9, RZ, 0xfc, !PT ;  /* 0x000000090b127212 */ /* 0x000fc400078efcff */
[----:B------:R-:W-:Y:S01]  /*0360*/  IADD3 R34, P4, R19, c[0x0][0x160], RZ ;  /* 0x0000580013227a10 */ /* 0x000fe20007f9e0ff */
[----:B------:R-:W-:Y:S01]  /*0370*/  CS2R R8, SRZ ;  /* 0x0000000000087805 */ /* 0x000fe2000001ff00 */
[----:B------:R-:W-:Y:S02]  /*0380*/  CS2R R10, SRZ ;  /* 0x00000000000a7805 */ /* 0x000fe4000001ff00 */
[----:B------:R-:W-:-:S05]  /*0390*/  IADD3.X R35, R18, c[0x0][0x164], RZ, P4, !PT ;  /* 0x0000590012237a10 */ /* 0x000fca00027fe4ff */
[----:B------:R0:W5:Y:S01]  /*03a0*/  @!P0 LDG.E.128 R8, [R34.64] ;  /* 0x0000000422088981 */ /* 0x000162000c1e1d00 */
[--C-:B--2---:R-:W-:Y:S02]  /*03b0*/  HADD2.F32 R26, -RZ, R28.reuse.H1_H1 ;  /* 0x3000001cff1a7230 */ /* 0x104fe40000004100 */
[----:B------:R-:W-:-:S03]  /*03c0*/  HADD2.F32 R24, -RZ, R28.H0_H0 ;  /* 0x2000001cff187230 */ /* 0x000fc60000004100 */
[----:B------:R-:W-:Y:S01]  /*03d0*/  FMUL R37, R26, R26 ;  /* 0x0000001a1a257220 */ /* 0x000fe20000400000 */
[----:B------:R-:W-:-:S03]  /*03e0*/  HADD2.F32 R27, -RZ, R29.H0_H0 ;  /* 0x2000001dff1b7230 */ /* 0x000fc60000004100 */
[----:B------:R-:W-:Y:S01]  /*03f0*/  FFMA R40, R24, R24, R37 ;  /* 0x0000001818287223 */ /* 0x000fe20000000025 */
[--C-:B---3--:R-:W-:Y:S02]  /*0400*/  HADD2.F32 R32, -RZ, R12.reuse.H0_H0 ;  /* 0x2000000cff207230 */ /* 0x108fe40000004100 */
[----:B------:R-:W-:Y:S01]  /*0410*/  HADD2.F32 R25, -RZ, R29.H1_H1 ;  /* 0x3000001dff197230 */ /* 0x000fe20000004100 */
[----:B------:R-:W-:Y:S01]  /*0420*/  FFMA R40, R27, R27, R40 ;  /* 0x0000001b1b287223 */ /* 0x000fe20000000028 */
[----:B------:R-:W-:Y:S02]  /*0430*/  HADD2.F32 R12, -RZ, R12.H1_H1 ;  /* 0x3000000cff0c7230 */ /* 0x000fe40000004100 */
[--C-:B------:R-:W-:Y:S01]  /*0440*/  HADD2.F32 R29, -RZ, R30.reuse.H0_H0 ;  /* 0x2000001eff1d7230 */ /* 0x100fe20000004100 */
[----:B------:R-:W-:Y:S02]  /*0450*/  FFMA R40, R25, R25, R40 ;  /* 0x0000001919287223 */ /* 0x000fe40000000028 */
[----:B------:R-:W-:Y:S01]  /*0460*/  FMUL R41, R12, R12 ;  /* 0x0000000c0c297220 */ /* 0x000fe20000400000 */
[----:B------:R-:W-:Y:S01]  /*0470*/  HADD2.F32 R28, -RZ, R30.H1_H1 ;  /* 0x3000001eff1c7230 */ /* 0x000fe20000004100 */
[----:B------:R-:W-:Y:S01]  /*0480*/  FFMA R43, R29, R29, R40 ;  /* 0x0000001d1d2b7223 */ /* 0x000fe20000000028 */
[----:B0-----:R-:W-:Y:S01]  /*0490*/  HADD2.F32 R34, -RZ, R13.H0_H0 ;  /* 0x2000000dff227230 */ /* 0x001fe20000004100 */
[----:B------:R-:W-:Y:S01]  /*04a0*/  FFMA R45, R32, R32, R41 ;  /* 0x00000020202d7223 */ /* 0x000fe20000000029 */
[--C-:B------:R-:W-:Y:S01]  /*04b0*/  HADD2.F32 R30, -RZ, R31.reuse.H1_H1 ;  /* 0x3000001fff1e7230 */ /* 0x100fe20000004100 */
[----:B------:R-:W-:Y:S01]  /*04c0*/  FFMA R42, R28, R28, R43 ;  /* 0x0000001c1c2a7223 */ /* 0x000fe2000000002b */
[----:B------:R-:W-:Y:S01]  /*04d0*/  HADD2.F32 R31, -RZ, R31.H0_H0 ;  /* 0x2000001fff1f7230 */ /* 0x000fe20000004100 */
[----:B------:R-:W-:Y:S01]  /*04e0*/  FFMA R44, R34, R34, R45 ;  /* 0x00000022222c7223 */ /* 0x000fe2000000002d */
[----:B------:R-:W-:-:S02]  /*04f0*/  HADD2.F32 R33, -RZ, R13.H1_H1 ;  /* 0x3000000dff217230 */ /* 0x000fc40000004100 */
[--C-:B----4-:R-:W-:Y:S02]  /*0500*/  HADD2.F32 R38, -RZ, R4.reuse.H1_H1 ;  /* 0x30000004ff267230 */ /* 0x110fe40000004100 */
[----:B------:R-:W-:-:S03]  /*0510*/  HADD2.F32 R36, -RZ, R4.H0_H0 ;  /* 0x20000004ff247230 */ /* 0x000fc60000004100 */
[----:B------:R-:W-:Y:S01]  /*0520*/  FMUL R41, R38, R38 ;  /* 0x0000002626297220 */ /* 0x000fe20000400000 */
[--C-:B------:R-:W-:Y:S02]  /*0530*/  HADD2.F32 R13, -RZ, R14.reuse.H1_H1 ;  /* 0x3000000eff0d7230 */ /* 0x100fe40000004100 */
[--C-:B------:R-:W-:Y:S01]  /*0540*/  HADD2.F32 R37, -RZ, R5.reuse.H1_H1 ;  /* 0x30000005ff257230 */ /* 0x100fe20000004100 */
[----:B------:R-:W-:Y:S01]  /*0550*/  FFMA R46, R36, R36, R41 ;  /* 0x00000024242e7223 */ /* 0x000fe20000000029 */
[----:B------:R-:W-:Y:S01]  /*0560*/  HADD2.F32 R14, -RZ, R14.H0_H0 ;  /* 0x2000000eff0e7230 */ /* 0x000fe20000004100 */
[----:B------:R-:W-:Y:S01]  /*0570*/  FFMA R45, R33, R33, R44 ;  /* 0x00000021212d7223 */ /* 0x000fe2000000002c */
[----:B------:R-:W-:Y:S01]  /*0580*/  HADD2.F32 R5, -RZ, R5.H0_H0 ;  /* 0x20000005ff057230 */ /* 0x000fe20000004100 */
[----:B------:R-:W-:Y:S01]  /*0590*/  FFMA R43, R31, R31, R42 ;  /* 0x0000001f1f2b7223 */ /* 0x000fe2000000002a */
[--C-:B-----5:R-:W-:Y:S02]  /*05a0*/  HADD2.F32 R4, -RZ, R8.reuse.H0_H0 ;  /* 0x20000008ff047230 */ /* 0x120fe40000004100 */
[----:B------:R-:W-:Y:S01]  /*05b0*/  HADD2.F32 R8, -RZ, R8.H1_H1 ;  /* 0x30000008ff087230 */ /* 0x000fe20000004100 */
[----:B------:R-:W-:Y:S01]  /*05c0*/  FFMA R46, R5, R5, R46 ;  /* 0x00000005052e7223 */ /* 0x000fe2000000002e */
[----:B------:R-:W-:Y:S01]  /*05d0*/  FFMA R42, R14, R14, R45 ;  /* 0x0000000e0e2a7223 */ /* 0x000fe2000000002d */
[----:B------:R-:W-:Y:S01]  /*05e0*/  FFMA R44, R30, R30, R43 ;  /* 0x0000001e1e2c7223 */ /* 0x000fe2000000002b */
[--C-:B------:R-:W-:Y:S01]  /*05f0*/  HADD2.F32 R35, -RZ, R15.reuse.H1_H1 ;  /* 0x3000000fff237230 */ /* 0x100fe20000004100 */
[----:B------:R-:W-:Y:S01]  /*0600*/  FMUL R41, R8, R8 ;  /* 0x0000000808297220 */ /* 0x000fe20000400000 */
[--C-:B------:R-:W-:Y:S01]  /*0610*/  HADD2.F32 R39, -RZ, R6.reuse.H1_H1 ;  /* 0x30000006ff277230 */ /* 0x100fe20000004100 */
[----:B------:R-:W-:Y:S01]  /*0620*/  FFMA R45, R37, R37, R46 ;  /* 0x00000025252d7223 */ /* 0x000fe2000000002e */
[----:B------:R-:W-:Y:S01]  /*0630*/  HADD2.F32 R15, -RZ, R15.H0_H0 ;  /* 0x2000000fff0f7230 */ /* 0x000fe20000004100 */
[----:B------:R-:W-:Y:S01]  /*0640*/  FFMA R42, R13, R13, R42 ;  /* 0x0000000d0d2a7223 */ /* 0x000fe2000000002a */
[----:B------:R-:W-:Y:S01]  /*0650*/  HADD2.F32 R6, -RZ, R6.H0_H0 ;  /* 0x20000006ff067230 */ /* 0x000fe20000004100 */
[----:B------:R-:W0:Y:S01]  /*0660*/  SHFL.BFLY PT, R49, R44, 0x8, 0x1f ;  /* 0x0d001f002c317f89 */ /* 0x000e2200000e0000 */
[--C-:B------:R-:W-:Y:S01]  /*0670*/  HADD2.F32 R40, -RZ, R9.reuse.H1_H1 ;  /* 0x30000009ff287230 */ /* 0x100fe20000004100 */
[----:B------:R-:W-:Y:S01]  /*0680*/  FFMA R48, R4, R4, R41 ;  /* 0x0000000404307223 */ /* 0x000fe20000000029 */
[----:B------:R-:W-:Y:S01]  /*0690*/  HADD2.F32 R9, -RZ, R9.H0_H0 ;  /* 0x20000009ff097230 */ /* 0x000fe20000004100 */
[----:B------:R-:W-:Y:S01]  /*06a0*/  FFMA R46, R6, R6, R45 ;  /* 0x00000006062e7223 */ /* 0x000fe2000000002d */
[----:B------:R-:W-:Y:S01]  /*06b0*/  FFMA R42, R15, R15, R42 ;  /* 0x0000000f0f2a7223 */ /* 0x000fe2000000002a */
[----:B------:R-:W-:-:S02]  /*06c0*/  HADD2.F32 R41, -RZ, R7.H0_H0 ;  /* 0x20000007ff297230 */ /* 0x000fc40000004100 */
[----:B------:R-:W-:Y:S01]  /*06d0*/  FFMA R47, R9, R9, R48 ;  /* 0x00000009092f7223 */ /* 0x000fe20000000030 */
[----:B------:R-:W-:Y:S01]  /*06e0*/  FFMA R46, R39, R39, R46 ;  /* 0x00000027272e7223 */ /* 0x000fe2000000002e */
[----:B------:R-:W-:Y:S01]  /*06f0*/  FFMA R45, R35, R35, R42 ;  /* 0x00000023232d7223 */ /* 0x000fe2000000002a */
[----:B------:R-:W-:Y:S01]  /*0700*/  HADD2.F32 R43, -RZ, R7.H1_H1 ;  /* 0x30000007ff2b7230 */ /* 0x000fe20000004100 */
[----:B------:R-:W-:Y:S01]  /*0710*/  FFMA R42, R40, R40, R47 ;  /* 0x00000028282a7223 */ /* 0x000fe2000000002f */
[--C-:B------:R-:W-:Y:S01]  /*0720*/  HADD2.F32 R7, -RZ, R10.reuse.H0_H0 ;  /* 0x2000000aff077230 */ /* 0x100fe20000004100 */
[----:B------:R-:W-:Y:S01]  /*0730*/  FFMA R46, R41, R41, R46 ;  /* 0x00000029292e7223 */ /* 0x000fe2000000002e */
[----:B------:R-:W1:Y:S01]  /*0740*/  SHFL.BFLY PT, R50, R45, 0x8, 0x1f ;  /* 0x0d001f002d327f89 */ /* 0x000e6200000e0000 */
[----:B------:R-:W-:Y:S02]  /*0750*/  HADD2.F32 R10, -RZ, R10.H1_H1 ;  /* 0x3000000aff0a7230 */ /* 0x000fe40000004100 */
[----:B------:R-:W-:Y:S01]  /*0760*/  FFMA R47, R7, R7, R42 ;  /* 0x00000007072f7223 */ /* 0x000fe2000000002a */
[----:B------:R-:W-:Y:S01]  /*0770*/  FFMA R46, R43, R43, R46 ;  /* 0x0000002b2b2e7223 */ /* 0x000fe2000000002e */
[----:B------:R-:W-:-:S02]  /*0780*/  HADD2.F32 R42, -RZ, R11.H0_H0 ;  /* 0x2000000bff2a7230 */ /* 0x000fc40000004100 */
[----:B------:R-:W-:Y:S01]  /*0790*/  FFMA R47, R10, R10, R47 ;  /* 0x0000000a0a2f7223 */ /* 0x000fe2000000002f */
[----:B------:R-:W-:Y:S01]  /*07a0*/  HADD2.F32 R11, -RZ, R11.H1_H1 ;  /* 0x3000000bff0b7230 */ /* 0x000fe20000004100 */
[----:B------:R-:W2:Y:S02]  /*07b0*/  SHFL.BFLY PT, R51, R46, 0x8, 0x1f ;  /* 0x0d001f002e337f89 */ /* 0x000ea400000e0000 */
[----:B------:R-:W-:Y:S01]  /*07c0*/  FFMA R48, R42, R42, R47 ;  /* 0x0000002a2a307223 */ /* 0x000fe2000000002f */
[----:B0-----:R-:W-:-:S03]  /*07d0*/  FADD R49, R44, R49 ;  /* 0x000000312c317221 */ /* 0x001fc60000000000 */
[----:B------:R-:W-:Y:S02]  /*07e0*/  FFMA R48, R11, R11, R48 ;  /* 0x0000000b0b307223 */ /* 0x000fe40000000030 */
[----:B------:R-:W0:Y:S04]  /*07f0*/  SHFL.BFLY PT, R44, R49, 0x4, 0x1f ;  /* 0x0c801f00312c7f89 */ /* 0x000e2800000e0000 */
[----:B------:R-:W3:Y:S01]  /*0800*/  SHFL.BFLY PT, R53, R48, 0x8, 0x1f ;  /* 0x0d001f0030357f89 */ /* 0x000ee200000e0000 */
[----:B-1----:R-:W-:-:S05]  /*0810*/  FADD R50, R45, R50 ;  /* 0x000000322d327221 */ /* 0x002fca0000000000 */
[----:B------:R-:W1:Y:S01]  /*0820*/  SHFL.BFLY PT, R47, R50, 0x4, 0x1f ;  /* 0x0c801f00322f7f89 */ /* 0x000e6200000e0000 */
[----:B--2---:R-:W-:-:S05]  /*0830*/  FADD R51, R46, R51 ;  /* 0x000000332e337221 */ /* 0x004fca0000000000 */
[----:B------:R-:W2:Y:S01]  /*0840*/  SHFL.BFLY PT, R54, R51, 0x4, 0x1f ;  /* 0x0c801f0033367f89 */ /* 0x000ea200000e0000 */
[----:B0-----:R-:W-:Y:S01]  /*0850*/  FADD R44, R49, R44 ;  /* 0x0000002c312c7221 */ /* 0x001fe20000000000 */
[----:B---3--:R-:W-:-:S04]  /*0860*/  FADD R55, R48, R53 ;  /* 0x0000003530377221 */ /* 0x008fc80000000000 */
        /* <DEDUP_REMOVED lines=15> */
[----:B---3--:R-:W-:-:S03]  /*0960*/  FADD R51, R48, R51 ;  /* 0x0000003330337221 */ /* 0x008fc60000000000 */
[----:B------:R-:W-:Y:S02]  /*0970*/  FADD R47, R46, c[0x0][0x178] ;  /* 0x00005e002e2f7621 */ /* 0x000fe40000000000 */
[----:B------:R-:W0:Y:S04]  /*0980*/  SHFL.BFLY PT, R46, R51, 0x1, 0x1f ;  /* 0x0c201f00332e7f89 */ /* 0x000e2800000e0000 */
[----:B------:R-:W3:Y:S01]  /*0990*/  MUFU.SQRT R47, R47 ;  /* 0x0000002f002f7308 */ /* 0x000ee20000002000 */
[----:B-1----:R-:W-:-:S04]  /*09a0*/  FADD R49, R52, R49 ;  /* 0x0000003134317221 */ /* 0x002fc80000000000 */
[----:B------:R-:W-:Y:S01]  /*09b0*/  FADD R49, R49, c[0x0][0x178] ;  /* 0x00005e0031317621 */ /* 0x000fe20000000000 */
[----:B--2---:R-:W-:-:S05]  /*09c0*/  FADD R44, R53, R44 ;  /* 0x0000002c352c7221 */ /* 0x004fca0000000000 */
[----:B------:R-:W1:Y:S01]  /*09d0*/  MUFU.SQRT R49, R49 ;  /* 0x0000003100317308 */ /* 0x000e620000002000 */
[----:B------:R-:W-:Y:S01]  /*09e0*/  FADD R44, R44, c[0x0][0x178] ;  /* 0x00005e002c2c7621 */ /* 0x000fe20000000000 */
[----:B---3--:R-:W-:-:S06]  /*09f0*/  FSETP.GT.AND P5, PT, R47, 8.50705917302346158658e+37, PT ;  /* 0x7e8000002f00780b */ /* 0x008fcc0003fa4000 */
[----:B------:R-:W2:Y:S01]  /*0a00*/  MUFU.SQRT R44, R44 ;  /* 0x0000002c002c7308 */ /* 0x000ea20000002000 */
[----:B------:R-:W-:Y:S01]  /*0a10*/  FSETP.GEU.AND P6, PT, R47, 1.175494350822287508e-38, PT ;  /* 0x008000002f00780b */ /* 0x000fe20003fce000 */
[----:B0-----:R-:W-:Y:S01]  /*0a20*/  FADD R46, R51, R46 ;  /* 0x0000002e332e7221 */ /* 0x001fe20000000000 */
[----:B------:R-:W-:-:S03]  /*0a30*/  MOV R52, 0x3e800000 ;  /* 0x3e80000000347802 */ /* 0x000fc60000000f00 */
[----:B------:R-:W-:Y:S01]  /*0a40*/  FADD R46, R46, c[0x0][0x178] ;  /* 0x00005e002e2e7621 */ /* 0x000fe20000000000 */
[----:B-1----:R-:W-:Y:S02]  /*0a50*/  FSETP.GT.AND P4, PT, R49, 8.50705917302346158658e+37, PT ;  /* 0x7e8000003100780b */ /* 0x002fe40003f84000 */
[----:B------:R-:W-:Y:S01]  /*0a60*/  FSEL R48, R52, 1, P5 ;  /* 0x3f80000034307808 */ /* 0x000fe20002800000 */
[----:B------:R-:W-:Y:S02]  /*0a70*/  @P5 FMUL R47, R47, 0.25 ;  /* 0x3e8000002f2f5820 */ /* 0x000fe40000400000 */
[----:B------:R-:W0:Y:S01]  /*0a80*/  MUFU.SQRT R46, R46 ;  /* 0x0000002e002e7308 */ /* 0x000e220000002000 */
[----:B------:R-:W-:Y:S01]  /*0a90*/  FSETP.GEU.AND P5, PT, R49, 1.175494350822287508e-38, PT ;  /* 0x008000003100780b */ /* 0x000fe20003fae000 */
[----:B------:R-:W-:Y:S01]  /*0aa0*/  @!P6 FMUL R47, R47, 16777216 ;  /* 0x4b8000002f2fe820 */ /* 0x000fe20000400000 */
[----:B------:R-:W-:Y:S01]  /*0ab0*/  @!P6 FMUL R48, R48, 16777216 ;  /* 0x4b8000003030e820 */ /* 0x000fe20000400000 */
[----:B--2---:R-:W-:-:S02]  /*0ac0*/  FSETP.GT.AND P6, PT, R44, 8.50705917302346158658e+37, PT ;  /* 0x7e8000002c00780b */ /* 0x004fc40003fc4000 */
[----:B------:R-:W-:Y:S02]  /*0ad0*/  FSEL R50, R52, 1, P4 ;  /* 0x3f80000034327808 */ /* 0x000fe40002000000 */
[----:B------:R-:W-:Y:S01]  /*0ae0*/  @P4 FMUL R49, R49, 0.25 ;  /* 0x3e80000031314820 */ /* 0x000fe20000400000 */
[----:B------:R-:W-:-:S05]  /*0af0*/  FSETP.GEU.AND P4, PT, R44, 1.175494350822287508e-38, PT ;  /* 0x008000002c00780b */ /* 0x000fca0003f8e000 */
[----:B------:R-:W-:Y:S01]  /*0b00*/  @!P5 FMUL R49, R49, 16777216 ;  /* 0x4b8000003131d820 */ /* 0x000fe20000400000 */
[----:B------:R-:W-:Y:S01]  /*0b10*/  @!P5 FMUL R50, R50, 16777216 ;  /* 0x4b8000003232d820 */ /* 0x000fe20000400000 */
[----:B0-----:R-:W-:Y:S01]  /*0b20*/  FSETP.GT.AND P5, PT, R46, 8.50705917302346158658e+37, PT ;  /* 0x7e8000002e00780b */ /* 0x001fe20003fa4000 */
[----:B------:R-:W-:Y:S01]  /*0b30*/  @P6 FMUL R44, R44, 0.25 ;  /* 0x3e8000002c2c6820 */ /* 0x000fe20000400000 */
[----:B------:R-:W-:Y:S02]  /*0b40*/  FSEL R45, R52, 1, P6 ;  /* 0x3f800000342d7808 */ /* 0x000fe40003000000 */
[----:B------:R-:W-:Y:S02]  /*0b50*/  FSETP.GEU.AND P6, PT, R46, 1.175494350822287508e-38, PT ;  /* 0x008000002e00780b */ /* 0x000fe40003fce000 */
[----:B------:R-:W-:Y:S01]  /*0b60*/  LOP3.LUT R53, R23, 0x7, R2, 0xf8, !PT ;  /* 0x0000000717357812 */ /* 0x000fe200078ef802 */
[----:B------:R-:W-:Y:S01]  /*0b70*/  @!P4 FMUL R44, R44, 16777216 ;  /* 0x4b8000002c2cc820 */ /* 0x000fe20000400000 */
[----:B------:R-:W-:Y:S01]  /*0b80*/  @!P4 FMUL R45, R45, 16777216 ;  /* 0x4b8000002d2dc820 */ /* 0x000fe20000400000 */
[----:B------:R-:W0:Y:S01]  /*0b90*/  MUFU.RCP R47, R47 ;  /* 0x0000002f002f7308 */ /* 0x000e220000001000 */
[----:B------:R-:W-:-:S03]  /*0ba0*/  ISETP.GE.U32.AND P4, PT, R53, 0x10, PT ;  /* 0x000000103500780c */ /* 0x000fc60003f86070 */
[----:B------:R-:W-:Y:S01]  /*0bb0*/  @P5 FMUL R46, R46, 0.25 ;  /* 0x3e8000002e2e5820 */ /* 0x000fe20000400000 */
[----:B------:R-:W-:-:S03]  /*0bc0*/  LOP3.LUT R23, R2, 0x1f, RZ, 0xc0, !PT ;  /* 0x0000001f02177812 */ /* 0x000fc600078ec0ff */
[----:B------:R-:W-:Y:S01]  /*0bd0*/  @!P6 FMUL R46, R46, 16777216 ;  /* 0x4b8000002e2ee820 */ /* 0x000fe20000400000 */
[----:B------:R-:W-:Y:S01]  /*0be0*/  ISETP.GE.U32.AND.EX P4, PT, R0, RZ, PT, P4 ;  /* 0x000000ff0000720c */ /* 0x000fe20003f86140 */
[----:B------:R-:W1:Y:S03]  /*0bf0*/  MUFU.RCP R49, R49 ;  /* 0x0000003100317308 */ /* 0x000e660000001000 */
[----:B------:R-:W-:Y:S02]  /*0c00*/  ISETP.LT.U32.AND P4, PT, R23, 0x8, !P4 ;  /* 0x000000081700780c */ /* 0x000fe40006781070 */
[----:B------:R-:W-:-:S03]  /*0c10*/  SHF.R.U32.HI R23, RZ, 0x2, R2 ;  /* 0x00000002ff177819 */ /* 0x000fc60000011602 */
[----:B------:R-:W2:Y:S01]  /*0c20*/  MUFU.RCP R46, R46 ;  /* 0x0000002e002e7308 */ /* 0x000ea20000001000 */
[----:B------:R-:W-:Y:S02]  /*0c30*/  LOP3.LUT R51, R23, 0x4, RZ, 0xc0, !PT ;  /* 0x0000000417337812 */ /* 0x000fe400078ec0ff */
[----:B------:R-:W-:-:S05]  /*0c40*/  FSEL R23, R52, 1, P5 ;  /* 0x3f80000034177808 */ /* 0x000fca0002800000 */
[----:B------:R-:W3:Y:S01]  /*0c50*/  MUFU.RCP R44, R44 ;  /* 0x0000002c002c7308 */ /* 0x000ee20000001000 */
[----:B0-----:R-:W-:Y:S01]  /*0c60*/  FMUL R54, R47, R48 ;  /* 0x000000302f367220 */ /* 0x001fe20000400000 */
[----:B------:R-:W-:Y:S01]  /*0c70*/  @!P6 FMUL R23, R23, 16777216 ;  /* 0x4b8000001717e820 */ /* 0x000fe20000400000 */
[----:B-1----:R-:W-:Y:S01]  /*0c80*/  FMUL R56, R49, R50 ;  /* 0x0000003231387220 */ /* 0x002fe20000400000 */
[----:B------:R-:W-:Y:S01]  /*0c90*/  IADD3 R22, P5, R22, c[0x0][0x168], RZ ;  /* 0x00005a0016167a10 */ /* 0x000fe20007fbe0ff */
[-C--:B------:R-:W-:Y:S01]  /*0ca0*/  FMUL R47, R26, R54.reuse ;  /* 0x000000361a2f7220 */ /* 0x080fe20000400000 */
[-C--:B------:R-:W-:Y:S01]  /*0cb0*/  FMUL R24, R24, R54.reuse ;  /* 0x0000003618187220 */ /* 0x080fe20000400000 */
[-C--:B------:R-:W-:Y:S01]  /*0cc0*/  FMUL R27, R27, R54.reuse ;  /* 0x000000361b1b7220 */ /* 0x080fe20000400000 */
[-C--:B------:R-:W-:Y:S01]  /*0cd0*/  FMUL R26, R25, R54.reuse ;  /* 0x00000036191a7220 */ /* 0x080fe20000400000 */
[-C--:B------:R-:W-:Y:S01]  /*0ce0*/  FMUL R29, R29, R54.reuse ;  /* 0x000000361d1d7220 */ /* 0x080fe20000400000 */
[-C--:B------:R-:W-:Y:S01]  /*0cf0*/  FMUL R28, R28, R54.reuse ;  /* 0x000000361c1c7220 */ /* 0x080fe20000400000 */
[-C--:B------:R-:W-:Y:S01]  /*0d00*/  FMUL R31, R31, R54.reuse ;  /* 0x000000361f1f7220 */ /* 0x080fe20000400000 */
[----:B------:R-:W-:Y:S01]  /*0d10*/  FMUL R30, R30, R54 ;  /* 0x000000361e1e7220 */ /* 0x000fe20000400000 */
[----:B--2---:R-:W-:Y:S01]  /*0d20*/  FMUL R55, R46, R23 ;  /* 0x000000172e377220 */ /* 0x004fe20000400000 */
[-C--:B------:R-:W-:Y:S01]  /*0d30*/  FMUL R25, R12, R56.reuse ;  /* 0x000000380c197220 */ /* 0x080fe20000400000 */
[-C--:B------:R-:W-:Y:S01]  /*0d40*/  FMUL R48, R15, R56.reuse ;  /* 0x000000380f307220 */ /* 0x080fe20000400000 */
[----:B---3--:R-:W-:Y:S01]  /*0d50*/  FMUL R52, R44, R45 ;  /* 0x0000002d2c347220 */ /* 0x008fe20000400000 */
[-C--:B------:R-:W-:Y:S01]  /*0d60*/  FMUL R44, R14, R56.reuse ;  /* 0x000000380e2c7220 */ /* 0x080fe20000400000 */
[----:B------:R-:W-:Y:S01]  /*0d70*/  FMUL R45, R13, R56 ;  /* 0x000000380d2d7220 */ /* 0x000fe20000400000 */
[----:B------:R-:W-:Y:S01]  /*0d80*/  IADD3.X R23, R21, c[0x0][0x16c], RZ, P5, !PT ;  /* 0x00005b0015177a10 */ /* 0x000fe20002ffe4ff */
[-C--:B------:R-:W-:Y:S01]  /*0d90*/  FMUL R21, R4, R55.reuse ;  /* 0x0000003704157220 */ /* 0x080fe20000400000 */
[----:B------:R-:W-:Y:S01]  /*0da0*/  F2FP.PACK_AB R12, R47, R24 ;  /* 0x000000182f0c723e */ /* 0x000fe200000000ff */
[----:B------:R-:W-:Y:S01]  /*0db0*/  FMUL R8, R8, R55 ;  /* 0x0000003708087220 */ /* 0x000fe20000400000 */
[----:B------:R-:W-:-:S02]  /*0dc0*/  F2FP.PACK_AB R13, R26, R27 ;  /* 0x0000001b1a0d723e */ /* 0x000fc400000000ff */
[----:B------:R-:W-:Y:S02]  /*0dd0*/  F2FP.PACK_AB R14, R28, R29 ;  /* 0x0000001d1c0e723e */ /* 0x000fe400000000ff */
[----:B------:R-:W-:Y:S01]  /*0de0*/  F2FP.PACK_AB R15, R30, R31 ;  /* 0x0000001f1e0f723e */ /* 0x000fe200000000ff */
[-C--:B------:R-:W-:Y:S01]  /*0df0*/  FMUL R49, R38, R52.reuse ;  /* 0x0000003426317220 */ /* 0x080fe20000400000 */
[-C--:B------:R-:W-:Y:S01]  /*0e00*/  FMUL R38, R5, R52.reuse ;  /* 0x0000003405267220 */ /* 0x080fe20000400000 */
[----:B------:R-:W-:Y:S01]  /*0e10*/  FMUL R37, R37, R52 ;  /* 0x0000003425257220 */ /* 0x000fe20000400000 */
[-C--:B------:R-:W-:Y:S01]  /*0e20*/  FMUL R9, R9, R55.reuse ;  /* 0x0000003709097220 */ /* 0x080fe20000400000 */
[----:B------:R-:W-:Y:S01]  /*0e30*/  FMUL R40, R40, R55 ;  /* 0x0000003728287220 */ /* 0x000fe20000400000 */
[-C--:B------:R-:W-:Y:S01]  /*0e40*/  FMUL R32, R32, R56.reuse ;  /* 0x0000003820207220 */ /* 0x080fe20000400000 */
[-C--:B------:R-:W-:Y:S01]  /*0e50*/  FMUL R34, R34, R56.reuse ;  /* 0x0000003822227220 */ /* 0x080fe20000400000 */
[-C--:B------:R-:W-:Y:S01]  /*0e60*/  FMUL R33, R33, R56.reuse ;  /* 0x0000003821217220 */ /* 0x080fe20000400000 */
[----:B------:R-:W-:Y:S01]  /*0e70*/  FMUL R35, R35, R56 ;  /* 0x0000003823237220 */ /* 0x000fe20000400000 */
[-C--:B------:R-:W-:Y:S01]  /*0e80*/  FMUL R46, R6, R52.reuse ;  /* 0x00000034062e7220 */ /* 0x080fe20000400000 */
[-C--:B------:R-:W-:Y:S01]  /*0e90*/  FMUL R39, R39, R52.reuse ;  /* 0x0000003427277220 */ /* 0x080fe20000400000 */
[----:B------:R-:W-:Y:S01]  /*0ea0*/  @!P3 STG.E.128 [R22.64], R12 ;  /* 0x0000000c1600b986 */ /* 0x000fe2000c101d04 */
[----:B------:R-:W-:Y:S01]  /*0eb0*/  F2FP.PACK_AB R28, R8, R21 ;  /* 0x00000015081c723e */ /* 0x000fe200000000ff */
[-C--:B------:R-:W-:Y:S01]  /*0ec0*/  FMUL R36, R36, R52.reuse ;  /* 0x0000003424247220 */ /* 0x080fe20000400000 */
[-C--:B------:R-:W-:Y:S01]  /*0ed0*/  FMUL R41, R41, R52.reuse ;  /* 0x0000003429297220 */ /* 0x080fe20000400000 */
[----:B------:R-:W-:Y:S01]  /*0ee0*/  FMUL R50, R43, R52 ;  /* 0x000000342b327220 */ /* 0x000fe20000400000 */
[-C--:B------:R-:W-:Y:S01]  /*0ef0*/  FMUL R42, R42, R55.reuse ;  /* 0x000000372a2a7220 */ /* 0x080fe20000400000 */
[-C--:B------:R-:W-:Y:S01]  /*0f00*/  FMUL R11, R11, R55.reuse ;  /* 0x000000370b0b7220 */ /* 0x080fe20000400000 */
[----:B------:R-:W-:Y:S01]  /*0f10*/  IADD3 R8, P3, R17, c[0x0][0x168], RZ ;  /* 0x00005a0011087a10 */ /* 0x000fe20007f7e0ff */
[-C--:B------:R-:W-:Y:S01]  /*0f20*/  FMUL R24, R7, R55.reuse ;  /* 0x0000003707187220 */ /* 0x080fe20000400000 */
[----:B------:R-:W-:Y:S01]  /*0f30*/  FMUL R27, R10, R55 ;  /* 0x000000370a1b7220 */ /* 0x000fe20000400000 */
[----:B------:R-:W-:-:S02]  /*0f40*/  IADD3 R20, P5, R20, c[0x0][0x168], RZ ;  /* 0x00005a0014147a10 */ /* 0x000fc40007fbe0ff */
[----:B------:R-:W-:Y:S02]  /*0f50*/  IADD3 R10, P6, R19, c[0x0][0x168], RZ ;  /* 0x00005a00130a7a10 */ /* 0x000fe40007fde0ff */
[----:B------:R-:W-:Y:S02]  /*0f60*/  F2FP.PACK_AB R37, R37, R38 ;  /* 0x000000262525723e */ /* 0x000fe400000000ff */
[----:B------:R-:W-:Y:S02]  /*0f70*/  F2FP.PACK_AB R29, R40, R9 ;  /* 0x00000009281d723e */ /* 0x000fe400000000ff */
[----:B------:R-:W-:Y:S02]  /*0f80*/  F2FP.PACK_AB R4, R25, R32 ;  /* 0x000000201904723e */ /* 0x000fe400000000ff */
[----:B------:R-:W-:Y:S02]  /*0f90*/  F2FP.PACK_AB R5, R33, R34 ;  /* 0x000000222105723e */ /* 0x000fe400000000ff */
[----:B------:R-:W-:-:S02]  /*0fa0*/  F2FP.PACK_AB R6, R45, R44 ;  /* 0x0000002c2d06723e */ /* 0x000fc400000000ff */
[----:B------:R-:W-:Y:S02]  /*0fb0*/  F2FP.PACK_AB R7, R35, R48 ;  /* 0x000000302307723e */ /* 0x000fe400000000ff */
[----:B------:R-:W-:Y:S02]  /*0fc0*/  F2FP.PACK_AB R38, R39, R46 ;  /* 0x0000002e2726723e */ /* 0x000fe400000000ff */
[----:B------:R-:W-:Y:S02]  /*0fd0*/  IADD3.X R9, R3, c[0x0][0x16c], RZ, P3, !PT ;  /* 0x00005b0003097a10 */ /* 0x000fe40001ffe4ff */
[----:B------:R-:W-:Y:S02]  /*0fe0*/  F2FP.PACK_AB R36, R49, R36 ;  /* 0x000000243124723e */ /* 0x000fe400000000ff */
[----:B------:R-:W-:Y:S02]  /*0ff0*/  F2FP.PACK_AB R39, R50, R41 ;  /* 0x000000293227723e */ /* 0x000fe400000000ff */
[----:B------:R-:W-:-:S02]  /*1000*/  IADD3.X R21, R16, c[0x0][0x16c], RZ, P5, !PT ;  /* 0x00005b0010157a10 */ /* 0x000fc40002ffe4ff */
[----:B------:R-:W-:Y:S02]  /*1010*/  F2FP.PACK_AB R31, R11, R42 ;  /* 0x0000002a0b1f723e */ /* 0x000fe400000000ff */
[----:B------:R-:W-:Y:S02]  /*1020*/  F2FP.PACK_AB R30, R27, R24 ;  /* 0x000000181b1e723e */ /* 0x000fe400000000ff */
[----:B------:R-:W-:Y:S01]  /*1030*/  IADD3.X R11, R18, c[0x0][0x16c], RZ, P6, !PT ;  /* 0x00005b00120b7a10 */ /* 0x000fe200037fe4ff */
[----:B------:R-:W-:Y:S04]  /*1040*/  @!P2 STG.E.128 [R8.64], R4 ;  /* 0x000000040800a986 */ /* 0x000fe8000c101d04 */
[----:B------:R-:W-:Y:S04]  /*1050*/  @!P1 STG.E.128 [R20.64], R36 ;  /* 0x0000002414009986 */ /* 0x000fe8000c101d04 */
[----:B------:R-:W-:Y:S04]  /*1060*/  STS [R51], R54 ;  /* 0x0000003633007388 */ /* 0x000fe80000000800 */
[----:B------:R-:W-:Y:S04]  /*1070*/  STS [R51+0x8], R56 ;  /* 0x0000083833007388 */ /* 0x000fe80000000800 */
[----:B------:R-:W-:Y:S04]  /*1080*/  STS [R51+0x10], R52 ;  /* 0x0000103433007388 */ /* 0x000fe80000000800 */
[----:B------:R-:W-:Y:S04]  /*1090*/  STS [R51+0x18], R55 ;  /* 0x0000183733007388 */ /* 0x000fe80000000800 */
[----:B------:R-:W-:Y:S04]  /*10a0*/  @!P0 STG.E.128 [R10.64], R28 ;  /* 0x0000001c0a008986 */ /* 0x000fe8000c101d04 */
[----:B------:R-:W-:Y:S06]  /*10b0*/  BAR.SYNC 0x0 ;  /* 0x0000000000007b1d */ /* 0x000fec0000000000 */
[----:B------:R-:W-:Y:S05]  /*10c0*/  @!P4 EXIT ;  /* 0x000000000000c94d */ /* 0x000fea0003800000 */
[----:B------:R-:W-:Y:S02]  /*10d0*/  LOP3.LUT R4, R2, 0x7, RZ, 0xc0, !PT ;  /* 0x0000000702047812 */ /* 0x000fe400078ec0ff */
[----:B------:R-:W-:-:S03]  /*10e0*/  LEA R2, P0, R53, c[0x0][0x170], 0x2 ;  /* 0x00005c0035027a11 */ /* 0x000fc600078010ff */
[----:B------:R-:W0:Y:S01]  /*10f0*/  LDS R5, [R4.X4] ;  /* 0x0000000004057984 */ /* 0x000e220000004800 */
[----:B------:R-:W-:-:S05]  /*1100*/  LEA.HI.X R3, R53, c[0x0][0x174], R0, 0x2, P0 ;  /* 0x00005d0035037a11 */ /* 0x000fca00000f1400 */
[----:B0-----:R-:W-:Y:S01]  /*1110*/  STG.E [R2.64], R5 ;  /* 0x0000000502007986 */ /* 0x001fe2000c101904 */
[----:B------:R-:W-:Y:S05]  /*1120*/  EXIT ;  /* 0x000000000000794d */ /* 0x000fea0003800000 */
.L_x_0:
[----:B------:R-:W-:-:S00]  /*1130*/  BRA `(.L_x_0) ;  /* 0xfffffff000007947 */ /* 0x000fc0000383ffff */
[----:B------:R-:W-:-:S00]  /*1140*/  NOP ;  /* 0x0000000000007918 */ /* 0x000fc00000000000 */
        /* <DEDUP_REMOVED lines=11> */
.L_x_1:


//--------------------- .nv.global.init           --------------------------
	.section	.nv.global.init,"aw",@progbits
.nv.global.init:
	.type		_$_str,@object
	.size		_$_str,(_$_str_$_2 - _$_str)
_$_str:
        /*0000*/ 	.byte	0x5f, 0x5f, 0x43, 0x55, 0x44, 0x41, 0x5f, 0x46, 0x54, 0x5a, 0x00
	.type		_$_str_$_2,@object
	.size		_$_str_$_2,(.L_1 - _$_str_$_2)
_$_str_$_2:
        /*000b*/ 	.byte	0x5f, 0x5f, 0x43, 0x55, 0x44, 0x41, 0x5f, 0x50, 0x52, 0x45, 0x43, 0x5f, 0x53, 0x51, 0x52, 0x54
        /*001b*/ 	.byte	0x00
.L_1:


//--------------------- .nv.shared.l2norm_fwd_kernel --------------------------
	.section	.nv.shared.l2norm_fwd_kernel,"aw",@nobits
	.align	16
